	.target	sm_100a

	.elftype	@"ET_EXEC"


//--------------------- .note.nv.tkinfo           --------------------------
	.section	.note.nv.tkinfo,"",@"SHT_NOTE"
	.sectionflags	@"SHF_NOTE_NV_TKINFO"
	.tkinfo
        /*0018*/ 	.word	0x00000081
        /*0030*/ 	.string	""
        /*0030*/ 	.string	"ptxas-blackwell"
        /*0030*/ 	.string	"Cuda compilation tools, release 12.9, V12.9.86"
        /*0030*/ 	.string	"Build cuda_12.9.r12.9/compiler.36037853_0"
        /*0030*/ 	.string	"-v  -suppress-debug-info  -lineinfo  -arch sm_100a "



//--------------------- .note.nv.cuver            --------------------------
	.section	.note.nv.cuver,"",@"SHT_NOTE"
	.sectionflags	@"SHF_NOTE_NV_CUVER"
        /*0018*/ 	.short	0x0001
        /*001a*/ 	.short	0x0064
        /*001c*/ 	.short	0x0001
        /*001e*/ 	.short	0x0000
        /*0020*/ 	.short	0x0001
        /*0022*/ 	.short	0x0000


//--------------------- .nv.info                  --------------------------
	.section	.nv.info,"",@"SHT_CUDA_INFO"
	.align	4


	//----- nvinfo : EIATTR_REGCOUNT
	.align		4
        /*0000*/ 	.byte	0x04, 0x2f
        /*0002*/ 	.short	(.L_4 - .L_3)
	.align		4
.L_3:
        /*0004*/ 	.word	index@(gluon_mma)
        /*0008*/ 	.word	0x00000054


	//----- nvinfo : EIATTR_FRAME_SIZE
	.align		4
.L_4:
        /*000c*/ 	.byte	0x04, 0x11
        /*000e*/ 	.short	(.L_6 - .L_5)
	.align		4
.L_5:
        /*0010*/ 	.word	index@($__internal_2_$__cuda_sm10x_tcgen05_guardrail_trap_unallocated_columns_being_dealloced)
        /*0014*/ 	.word	0x00000000


	//----- nvinfo : EIATTR_FRAME_SIZE
	.align		4
.L_6:
        /*0018*/ 	.byte	0x04, 0x11
        /*001a*/ 	.short	(.L_8 - .L_7)
	.align		4
.L_7:
        /*001c*/ 	.word	index@($__internal_1_$__cuda_sm10x_tcgen05_guardrail_trap_phase_invalid_during_alloc)
        /*0020*/ 	.word	0x00000000


	//----- nvinfo : EIATTR_FRAME_SIZE
	.align		4
.L_8:
        /*0024*/ 	.byte	0x04, 0x11
        /*0026*/ 	.short	(.L_10 - .L_9)
	.align		4
.L_9:
        /*0028*/ 	.word	index@($__internal_0_$__cuda_sm10x_tcgen05_guardrail_trap_col_being_dealloced_not_returned_by_alloc)
        /*002c*/ 	.word	0x00000000


	//----- nvinfo : EIATTR_FRAME_SIZE
	.align		4
.L_10:
        /*0030*/ 	.byte	0x04, 0x11
        /*0032*/ 	.short	(.L_12 - .L_11)
	.align		4
.L_11:
        /*0034*/ 	.word	index@(gluon_mma)
        /*0038*/ 	.word	0x00000000


	//----- nvinfo : EIATTR_MIN_STACK_SIZE
	.align		4
.L_12:
        /*003c*/ 	.byte	0x04, 0x12
        /*003e*/ 	.short	(.L_14 - .L_13)
	.align		4
.L_13:
        /*0040*/ 	.word	index@(gluon_mma)
        /*0044*/ 	.word	0x00000000
.L_14:


//--------------------- .nv.info.gluon_mma        --------------------------
	.section	.nv.info.gluon_mma,"",@"SHT_CUDA_INFO"
	.sectionflags	@""
	.align	4


	//----- nvinfo : EIATTR_CUDA_API_VERSION
	.align		4
        /*0000*/ 	.byte	0x04, 0x37
        /*0002*/ 	.short	(.L_16 - .L_15)
.L_15:
        /*0004*/ 	.word	0x00000081


	//----- nvinfo : EIATTR_KPARAM_INFO
	.align		4
.L_16:
        /*0008*/ 	.byte	0x04, 0x17
        /*000a*/ 	.short	(.L_18 - .L_17)
.L_17:
        /*000c*/ 	.word	0x00000000
        /*0010*/ 	.short	0x0004
        /*0012*/ 	.short	0x0020
        /*0014*/ 	.byte	0x00, 0xf4, 0x21, 0x00


	//----- nvinfo : EIATTR_KPARAM_INFO
	.align		4
.L_18:
        /*0018*/ 	.byte	0x04, 0x17
        /*001a*/ 	.short	(.L_20 - .L_19)
.L_19:
        /*001c*/ 	.word	0x00000000
        /*0020*/ 	.short	0x0003
        /*0022*/ 	.short	0x0018
        /*0024*/ 	.byte	0x00, 0xf4, 0x21, 0x00


	//----- nvinfo : EIATTR_KPARAM_INFO
	.align		4
.L_20:
        /*0028*/ 	.byte	0x04, 0x17
        /*002a*/ 	.short	(.L_22 - .L_21)
.L_21:
        /*002c*/ 	.word	0x00000000
        /*0030*/ 	.short	0x0002
        /*0032*/ 	.short	0x0010
        /*0034*/ 	.byte	0x00, 0xf4, 0x21, 0x00


	//----- nvinfo : EIATTR_KPARAM_INFO
	.align		4
.L_22:
        /*0038*/ 	.byte	0x04, 0x17
        /*003a*/ 	.short	(.L_24 - .L_23)
.L_23:
        /*003c*/ 	.word	0x00000000
        /*0040*/ 	.short	0x0001
        /*0042*/ 	.short	0x0008
        /*0044*/ 	.byte	0x00, 0xf4, 0x21, 0x00


	//----- nvinfo : EIATTR_KPARAM_INFO
	.align		4
.L_24:
        /*0048*/ 	.byte	0x04, 0x17
        /*004a*/ 	.short	(.L_26 - .L_25)
.L_25:
        /*004c*/ 	.word	0x00000000
        /*0050*/ 	.short	0x0000
        /*0052*/ 	.short	0x0000
        /*0054*/ 	.byte	0x00, 0xf4, 0x21, 0x00


	//----- nvinfo : EIATTR_AT_ENTRY_FRAGMENTS
	.align		4
.L_26:
        /*0058*/ 	.byte	0x04, 0x4f
        /*005a*/ 	.short	(.L_28 - .L_27)


	//   ....[0]....
.L_27:
        /*005c*/ 	.word	0x00000004


	//----- nvinfo : EIATTR_RESERVED_SMEM_USED
	.align		4
.L_28:
        /*0060*/ 	.byte	0x01, 0x41
	.zero		2


	//----- nvinfo : EIATTR_SPARSE_MMA_MASK
	.align		4
        /*0064*/ 	.byte	0x03, 0x50
        /*0066*/ 	.short	0x0000


	//----- nvinfo : EIATTR_TCGEN05_1CTA_USED
	.align		4
        /*0068*/ 	.byte	0x01, 0x51
	.zero		2


	//----- nvinfo : EIATTR_MAXREG_COUNT
	.align		4
        /*006c*/ 	.byte	0x03, 0x1b
        /*006e*/ 	.short	0x00ff


	//----- nvinfo : EIATTR_NUM_BARRIERS
	.align		4
        /*0070*/ 	.byte	0x02, 0x4c
        /*0072*/ 	.byte	0x01
	.zero		1


	//----- nvinfo : EIATTR_INT_WARP_WIDE_INSTR_OFFSETS
	.align		4
        /*0074*/ 	.byte	0x04, 0x31
        /*0076*/ 	.short	(.L_30 - .L_29)


	//   ....[0]....
.L_29:
        /*0078*/ 	.word	0x00000b20


	//   ....[1]....
        /*007c*/ 	.word	0x00000b90


	//   ....[2]....
        /*0080*/ 	.word	0x000013c0


	//   ....[3]....
        /*0084*/ 	.word	0x000013d0


	//   ....[4]....
        /*0088*/ 	.word	0x00001de0


	//   ....[5]....
        /*008c*/ 	.word	0x00001e30


	//----- nvinfo : EIATTR_COOP_GROUP_MASK_REGIDS
	.align		4
.L_30:
        /*0090*/ 	.byte	0x04, 0x29
        /*0092*/ 	.short	(.L_32 - .L_31)


	//   ....[0]....
.L_31:
        /*0094*/ 	.word	0xffffffff


	//   ....[1]....
        /*0098*/ 	.word	0xffffffff


	//   ....[2]....
        /*009c*/ 	.word	0xffffffff


	//   ....[3]....
        /*00a0*/ 	.word	0xffffffff


	//----- nvinfo : EIATTR_COOP_GROUP_INSTR_OFFSETS
	.align		4
.L_32:
        /*00a4*/ 	.byte	0x04, 0x28
        /*00a6*/ 	.short	(.L_34 - .L_33)


	//   ....[0]....
.L_33:
        /*00a8*/ 	.word	0x00000050


	//   ....[1]....
        /*00ac*/ 	.word	0x00000310


	//   ....[2]....
        /*00b0*/ 	.word	0x00001c70


	//   ....[3]....
        /*00b4*/ 	.word	0x00001ee0


	//----- nvinfo : EIATTR_VRC_CTA_INIT_COUNT
	.align		4
.L_34:
        /*00b8*/ 	.byte	0x02, 0x4a
        /*00ba*/ 	.byte	0x80
	.zero		1


	//----- nvinfo : EIATTR_MBARRIER_INSTR_OFFSETS
	.align		4
        /*00bc*/ 	.byte	0x04, 0x39
        /*00be*/ 	.short	(.L_36 - .L_35)


	//   ....[0]....
.L_35:
        /*00c0*/ 	.word	0x00001020
        /*00c4*/ 	.word	0x000000ff
        /*00c8*/ 	.word	0x0000a000
        /*00cc*/ 	.short	0x0100
        /*00ce*/ 	.byte	0x0c
	.zero		1


	//   ....[1]....
        /*00d0*/ 	.word	0x00001460
        /*00d4*/ 	.word	0x000000ff
        /*00d8*/ 	.word	0x0000a000
        /*00dc*/ 	.short	0x010a
        /*00de*/ 	.byte	0x0c
	.zero		1


	//   ....[2]....
        /*00e0*/ 	.word	0x00001590
        /*00e4*/ 	.word	0x000000ff
        /*00e8*/ 	.word	0x0000a000
        /*00ec*/ 	.short	0x0108
        /*00ee*/ 	.byte	0x0c
	.zero		1


	//   ....[3]....
        /*00f0*/ 	.word	0x00001f00
        /*00f4*/ 	.word	0x000000ff
        /*00f8*/ 	.word	0x0000a000
        /*00fc*/ 	.short	0x010a
        /*00fe*/ 	.byte	0x0c
	.zero		1


	//----- nvinfo : EIATTR_NUM_MBARRIERS
	.align		4
.L_36:
        /*0100*/ 	.byte	0x03, 0x38
        /*0102*/ 	.short	0x0001


	//----- nvinfo : EIATTR_EXIT_INSTR_OFFSETS
	.align		4
        /*0104*/ 	.byte	0x04, 0x1c
        /*0106*/ 	.short	(.L_38 - .L_37)


	//   ....[0]....
.L_37:
        /*0108*/ 	.word	0x00001ef0


	//----- nvinfo : EIATTR_REQNTID
	.align		4
.L_38:
        /*010c*/ 	.byte	0x04, 0x10
        /*010e*/ 	.short	(.L_40 - .L_39)
.L_39:
        /*0110*/ 	.word	0x00000100
        /*0114*/ 	.word	0x00000001
        /*0118*/ 	.word	0x00000001


	//----- nvinfo : EIATTR_CRS_STACK_SIZE
	.align		4
.L_40:
        /*011c*/ 	.byte	0x04, 0x1e
        /*011e*/ 	.short	(.L_42 - .L_41)
.L_41:
        /*0120*/ 	.word	0x00000000


	//----- nvinfo : EIATTR_CBANK_PARAM_SIZE
	.align		4
.L_42:
        /*0124*/ 	.byte	0x03, 0x19
        /*0126*/ 	.short	0x0028


	//----- nvinfo : EIATTR_PARAM_CBANK
	.align		4
        /*0128*/ 	.byte	0x04, 0x0a
        /*012a*/ 	.short	(.L_44 - .L_43)
	.align		4
.L_43:
        /*012c*/ 	.word	index@(.nv.constant0.gluon_mma)
        /*0130*/ 	.short	0x0380
        /*0132*/ 	.short	0x0028


	//----- nvinfo : EIATTR_SW_WAR
	.align		4
.L_44:
        /*0134*/ 	.byte	0x04, 0x36
        /*0136*/ 	.short	(.L_46 - .L_45)
.L_45:
        /*0138*/ 	.word	0x00000008
.L_46:


//--------------------- .nv.compat                --------------------------
	.section	.nv.compat,"",@"SHT_CUDA_COMPAT_INFO"
	.align	4
        /*0000*/ 	.byte	0x02, 0x02, 0x02, 0x00, 0x02, 0x05, 0x05, 0x00, 0x02, 0x03, 0x00, 0x00, 0x02, 0x06, 0x01, 0x00


//--------------------- .nv.callgraph             --------------------------
	.section	.nv.callgraph,"",@"SHT_CUDA_CALLGRAPH"
	.align	4
	.sectionentsize	8
	.align		4
        /*0000*/ 	.word	0x00000000
	.align		4
        /*0004*/ 	.word	0xffffffff
	.align		4
        /*0008*/ 	.word	0x00000000
	.align		4
        /*000c*/ 	.word	0xfffffffe
	.align		4
        /*0010*/ 	.word	0x00000000
	.align		4
        /*0014*/ 	.word	0xfffffffd
	.align		4
        /*0018*/ 	.word	0x00000000
	.align		4
        /*001c*/ 	.word	0xfffffffc


//--------------------- .text.gluon_mma           --------------------------
	.section	.text.gluon_mma,"ax",@progbits
	.align	128
        .global         gluon_mma
        .type           gluon_mma,@function
        .size           gluon_mma,(.L_x_15 - gluon_mma)
        .other          gluon_mma,@"STO_CUDA_ENTRY STV_DEFAULT"
gluon_mma:
.text.gluon_mma:
[----:B------:R-:W0:Y:S01]  /*0000*/  LDC R1, c[0x0][0x37c] ;  /* 0x0000df00ff017b82 */ /* 0x000e220000000800 */
[----:B------:R-:W1:Y:S02]  /*0010*/  S2R R68, SR_TID.X ;  /* 0x0000000000447919 */ /* 0x000e640000002100 */
[----:B-1----:R-:W-:-:S13]  /*0020*/  ISETP.GE.U32.AND P1, PT, R68, 0x20, PT ;  /* 0x000000204400780c */ /* 0x002fda0003f26070 */
[----:B------:R-:W-:Y:S05]  /*0030*/  @P1 BRA `(.L_x_0) ;  /* 0x0000000000b81947 */ /* 0x000fea0003800000 */
[----:B------:R-:W1:Y:S01]  /*0040*/  S2UR UR6, SR_CgaCtaId ;  /* 0x00000000000679c3 */ /* 0x000e620000008800 */
[----:B------:R-:W-:Y:S01]  /*0050*/  NOP ;  /* 0x0000000000007918 */ /* 0x000fe20000000000 */
[----:B------:R-:W-:Y:S02]  /*0060*/  UMOV UR4, 0x40 ;  /* 0x0000004000047882 */ /* 0x000fe40000000000 */
[----:B-1----:R-:W-:-:S09]  /*0070*/  ULEA UR4, UR6, UR4, 0x18 ;  /* 0x0000000406047291 */ /* 0x002fd2000f8ec0ff */
[----:B------:R-:W1:Y:S01]  /*0080*/  LDS.U8 R0, [UR4] ;  /* 0x00000004ff007984 */ /* 0x000e620008000000 */
[----:B------:R-:W-:Y:S02]  /*0090*/  UMOV UR4, 0x400 ;  /* 0x0000040000047882 */ /* 0x000fe40000000000 */
[----:B------:R-:W-:Y:S01]  /*00a0*/  ULEA UR4, UR6, UR4, 0x18 ;  /* 0x0000000406047291 */ /* 0x000fe2000f8ec0ff */
[----:B-1----:R-:W-:-:S13]  /*00b0*/  ISETP.NE.AND P0, PT, R0, RZ, PT ;  /* 0x000000ff0000720c */ /* 0x002fda0003f05270 */
[----:B------:R-:W-:Y:S05]  /*00c0*/  @P0 BRA `(.L_x_1) ;  /* 0x00000000007c0947 */ /* 0x000fea0003800000 */
[----:B------:R-:W-:-:S13]  /*00d0*/  ELECT P0, URZ, PT ;  /* 0x0000000000ff782f */ /* 0x000fda0003800000 */
[----:B------:R-:W-:Y:S05]  /*00e0*/  @!P0 BRA `(.L_x_2) ;  /* 0x0000000000848947 */ /* 0x000fea0003800000 */
[----:B------:R-:W-:Y:S01]  /*00f0*/  UMOV UR5, 0x4 ;  /* 0x0000000400057882 */ /* 0x000fe20000000000 */
[----:B------:R-:W-:Y:S02]  /*0100*/  IMAD.MOV.U32 R4, RZ, RZ, 0x1 ;  /* 0x00000001ff047424 */ /* 0x000fe400078e00ff */
[----:B------:R-:W-:Y:S02]  /*0110*/  IMAD.MOV.U32 R5, RZ, RZ, 0xf ;  /* 0x0000000fff057424 */ /* 0x000fe400078e00ff */
[----:B------:R-:W-:Y:S04]  /*0120*/  DEPBAR.LE SB1, 0x36 ;  /* 0x00009d800000791a */ /* 0x000fe80000000000 */
[----:B------:R-:W1:Y:S02]  /*0130*/  UTCATOMSWS.FIND_AND_SET.ALIGN UP0, UR5, UR5 ;  /* 0x00000005000575e3 */ /* 0x000e640008000800 */
[----:B-1----:R-:W-:-:S04]  /*0140*/  PLOP3.LUT P0, PT, PT, PT, UP0, 0x80, 0x8 ;  /* 0x000000000008781c */ /* 0x002fc80003f0f008 */
[----:B------:R-:W-:-:S04]  /*0150*/  SEL R0, RZ, 0xffffffff, !P0 ;  /* 0xffffffffff007807 */ /* 0x000fc80004000000 */
[----:B------:R-:W-:Y:S01]  /*0160*/  ISETP.NE.AND P0, PT, R0, RZ, PT ;  /* 0x000000ff0000720c */ /* 0x000fe20003f05270 */
[----:B------:R-:W-:-:S12]  /*0170*/  IMAD.U32 R0, RZ, RZ, UR5 ;  /* 0x00000005ff007e24 */ /* 0x000fd8000f8e00ff */
[----:B------:R-:W-:Y:S05]  /*0180*/  @P0 BRA `(.L_x_3) ;  /* 0x0000000000240947 */ /* 0x000fea0003800000 */
.L_x_4:
[----:B------:R-:W-:Y:S05]  /*0190*/  NANOSLEEP 0x64 ;  /* 0x000000640000795d */ /* 0x000fea0003800000 */
[----:B------:R-:W-:-:S05]  /*01a0*/  UMOV UR5, 0x4 ;  /* 0x0000000400057882 */ /* 0x000fca0000000000 */
[----:B------:R-:W-:Y:S04]  /*01b0*/  DEPBAR.LE SB1, 0x36 ;  /* 0x00009d800000791a */ /* 0x000fe80000000000 */
[----:B------:R-:W1:Y:S02]  /*01c0*/  UTCATOMSWS.FIND_AND_SET.ALIGN UP0, UR5, UR5 ;  /* 0x00000005000575e3 */ /* 0x000e640008000800 */
[----:B-1----:R-:W-:-:S04]  /*01d0*/  PLOP3.LUT P0, PT, PT, PT, UP0, 0x80, 0x8 ;  /* 0x000000000008781c */ /* 0x002fc80003f0f008 */
[----:B------:R-:W-:-:S04]  /*01e0*/  SEL R0, RZ, 0xffffffff, !P0 ;  /* 0xffffffffff007807 */ /* 0x000fc80004000000 */
[----:B------:R-:W-:Y:S01]  /*01f0*/  ISETP.NE.AND P0, PT, R0, RZ, PT ;  /* 0x000000ff0000720c */ /* 0x000fe20003f05270 */
[----:B------:R-:W-:-:S12]  /*0200*/  IMAD.U32 R0, RZ, RZ, UR5 ;  /* 0x00000005ff007e24 */ /* 0x000fd8000f8e00ff */
[----:B------:R-:W-:Y:S05]  /*0210*/  @!P0 BRA `(.L_x_4) ;  /* 0xfffffffc00dc8947 */ /* 0x000fea000383ffff */
.L_x_3:
[C---:B------:R-:W-:Y:S01]  /*0220*/  VIADD R3, R0.reuse, 0x10 ;  /* 0x0000001000037836 */ /* 0x040fe20000000000 */
[----:B------:R-:W-:Y:S01]  /*0230*/  UMOV UR5, 0x50 ;  /* 0x0000005000057882 */ /* 0x000fe20000000000 */
[----:B------:R-:W-:Y:S01]  /*0240*/  SHF.L.U32 R2, R5, R0, RZ ;  /* 0x0000000005027219 */ /* 0x000fe200000006ff */
[----:B------:R-:W-:Y:S01]  /*0250*/  ULEA UR5, UR6, UR5, 0x18 ;  /* 0x0000000506057291 */ /* 0x000fe2000f8ec0ff */
[----:B------:R-:W-:Y:S01]  /*0260*/  IMAD.SHL.U32 R0, R0, 0x20, RZ ;  /* 0x0000002000007824 */ /* 0x000fe200078e00ff */
[----:B------:R-:W-:-:S04]  /*0270*/  SHF.L.U32 R3, R4, R3, RZ ;  /* 0x0000000304037219 */ /* 0x000fc800000006ff */
[----:B------:R-:W-:-:S05]  /*0280*/  LOP3.LUT R2, R3, R2, RZ, 0xfc, !PT ;  /* 0x0000000203027212 */ /* 0x000fca00078efcff */
[----:B------:R1:W-:Y:S04]  /*0290*/  ATOMS.OR RZ, [UR5], R2 ;  /* 0x00000002ffff798c */ /* 0x0003e8000b000005 */
[----:B------:R1:W-:Y:S01]  /*02a0*/  STS [UR4], R0 ;  /* 0x00000000ff007988 */ /* 0x0003e20008000804 */
[----:B------:R-:W-:Y:S05]  /*02b0*/  BRA `(.L_x_2) ;  /* 0x0000000000107947 */ /* 0x000fea0003800000 */
.L_x_1:
[----:B------:R-:W-:Y:S01]  /*02c0*/  IMAD.MOV.U32 R0, RZ, RZ, -0x1 ;  /* 0xffffffffff007424 */ /* 0x000fe200078e00ff */
[----:B------:R-:W-:-:S04]  /*02d0*/  MOV R2, 0x300 ;  /* 0x0000030000027802 */ /* 0x000fc80000000f00 */
[----:B------:R1:W-:Y:S03]  /*02e0*/  STS [UR4], R0 ;  /* 0x00000000ff007988 */ /* 0x0003e60008000804 */
[----:B01----:R-:W-:Y:S05]  /*02f0*/  CALL.REL.NOINC `($__internal_1_$__cuda_sm10x_tcgen05_guardrail_trap_phase_invalid_during_alloc) ;  /* 0x0000001c00187944 */ /* 0x003fea0003c00000 */
.L_x_2:
[----:B------:R-:W-:Y:S05]  /*0300*/  WARPSYNC.ALL ;  /* 0x0000000000007948 */ /* 0x000fea0003800000 */
[----:B------:R-:W-:Y:S01]  /*0310*/  NOP ;  /* 0x0000000000007918 */ /* 0x000fe20000000000 */
.L_x_0:
[----:B------:R-:W2:Y:S08]  /*0320*/  S2UR UR11, SR_CgaCtaId ;  /* 0x00000000000b79c3 */ /* 0x000eb00000008800 */
[----:B------:R-:W-:Y:S01]  /*0330*/  BAR.SYNC.DEFER_BLOCKING 0x0 ;  /* 0x0000000000007b1d */ /* 0x000fe20000010000 */
[C---:B-1----:R-:W-:Y:S01]  /*0340*/  IMAD.SHL.U32 R0, R68.reuse, 0x2, RZ ;  /* 0x0000000244007824 */ /* 0x042fe200078e00ff */
[----:B------:R-:W-:-:S02]  /*0350*/  LOP3.LUT R3, R68, 0x1f, RZ, 0xc0, !PT ;  /* 0x0000001f44037812 */ /* 0x000fc400078ec0ff */
[----:B------:R-:W-:Y:S02]  /*0360*/  LOP3.LUT R70, R68, 0xe0, RZ, 0xc0, !PT ;  /* 0x000000e044467812 */ /* 0x000fe400078ec0ff */
[----:B------:R-:W-:Y:S01]  /*0370*/  UMOV UR4, 0x400 ;  /* 0x0000040000047882 */ /* 0x000fe20000000000 */
[----:B------:R-:W1:Y:S01]  /*0380*/  LDCU.64 UR6, c[0x0][0x380] ;  /* 0x00007000ff0677ac */ /* 0x000e620008000a00 */
[----:B------:R-:W-:Y:S01]  /*0390*/  LOP3.LUT R0, R0, 0x1c0, RZ, 0xc0, !PT ;  /* 0x000001c000007812 */ /* 0x000fe200078ec0ff */
[----:B------:R-:W3:Y:S01]  /*03a0*/  LDC.64 R4, c[0x0][0x380] ;  /* 0x0000e000ff047b82 */ /* 0x000ee20000000a00 */
[----:B------:R-:W-:Y:S01]  /*03b0*/  IMAD.SHL.U32 R2, R70, 0x2, RZ ;  /* 0x0000000246027824 */ /* 0x000fe200078e00ff */
[----:B------:R-:W4:Y:S01]  /*03c0*/  LDCU.64 UR14, c[0x0][0x358] ;  /* 0x00006b00ff0e77ac */ /* 0x000f220008000a00 */
[----:B--2---:R-:W-:Y:S01]  /*03d0*/  ULEA UR12, UR11, UR4, 0x18 ;  /* 0x000000040b0c7291 */ /* 0x004fe2000f8ec0ff */
[----:B-1----:R-:W-:-:S04]  /*03e0*/  LEA R6, P0, R0, UR6, 0x1 ;  /* 0x0000000600067c11 */ /* 0x002fc8000f8008ff */
[----:B------:R-:W-:-:S04]  /*03f0*/  LEA.HI.X R7, R0, UR7, RZ, 0x1, P0 ;  /* 0x0000000700077c11 */ /* 0x000fc800080f0cff */
[----:B------:R-:W1:Y:S01]  /*0400*/  LDS R14, [UR12] ;  /* 0x0000000cff0e7984 */ /* 0x000e620008000800 */
[----:B---3--:R-:W-:-:S04]  /*0410*/  IMAD.WIDE.U32 R4, R2, 0x2, R4 ;  /* 0x0000000202047825 */ /* 0x008fc800078e0004 */
[C---:B------:R-:W-:Y:S01]  /*0420*/  IMAD.WIDE.U32 R6, R3.reuse, 0x2, R6 ;  /* 0x0000000203067825 */ /* 0x040fe200078e0006 */
[----:B------:R-:W-:Y:S03]  /*0430*/  BAR.SYNC.DEFER_BLOCKING 0x0 ;  /* 0x0000000000007b1d */ /* 0x000fe60000010000 */
[----:B------:R-:W-:Y:S01]  /*0440*/  IMAD.WIDE.U32 R4, R3, 0x2, R4 ;  /* 0x0000000203047825 */ /* 0x000fe200078e0004 */
[----:B------:R-:W-:Y:S02]  /*0450*/  SHF.R.U32.HI R69, RZ, 0x1, R70 ;  /* 0x00000001ff457819 */ /* 0x000fe40000011646 */
[----:B----4-:R2:W5:Y:S04]  /*0460*/  LDG.E.U16 R66, desc[UR14][R6.64+0x7c40] ;  /* 0x007c400e06427981 */ /* 0x010568000c1e1500 */
[----:B------:R3:W5:Y:S04]  /*0470*/  LDG.E.U16 R8, desc[UR14][R4.64] ;  /* 0x0000000e04087981 */ /* 0x000768000c1e1500 */
[----:B------:R3:W5:Y:S01]  /*0480*/  LDG.E.U16 R9, desc[UR14][R4.64+0x400] ;  /* 0x0004000e04097981 */ /* 0x000762000c1e1500 */
[----:B--2---:R-:W2:Y:S01]  /*0490*/  LDC.64 R6, c[0x0][0x388] ;  /* 0x0000e200ff067b82 */ /* 0x004ea20000000a00 */
[----:B-1----:R-:W-:Y:S01]  /*04a0*/  R2UR UR13, R14 ;  /* 0x000000000e0d72ca */ /* 0x002fe200000e0000 */
[----:B------:R-:W-:Y:S01]  /*04b0*/  IMAD R14, R70, 0x2, R3 ;  /* 0x00000002460e7824 */ /* 0x000fe200078e0203 */
[----:B------:R3:W5:Y:S03]  /*04c0*/  LDG.E.U16 R10, desc[UR14][R4.64+0x800] ;  /* 0x0008000e040a7981 */ /* 0x000766000c1e1500 */
[----:B------:R-:W-:Y:S01]  /*04d0*/  IMAD.SHL.U32 R14, R14, 0x2, RZ ;  /* 0x000000020e0e7824 */ /* 0x000fe200078e00ff */
[----:B------:R3:W5:Y:S04]  /*04e0*/  LDG.E.U16 R11, desc[UR14][R4.64+0xc00] ;  /* 0x000c000e040b7981 */ /* 0x000768000c1e1500 */
[----:B------:R3:W5:Y:S01]  /*04f0*/  LDG.E.U16 R12, desc[UR14][R4.64+0x1000] ;  /* 0x0010000e040c7981 */ /* 0x000762000c1e1500 */
[----:B------:R-:W-:-:S03]  /*0500*/  LOP3.LUT R78, R14, R69, RZ, 0x3c, !PT ;  /* 0x000000450e4e7212 */ /* 0x000fc600078e3cff */
[----:B------:R3:W5:Y:S04]  /*0510*/  LDG.E.U16 R13, desc[UR14][R4.64+0x1400] ;  /* 0x0014000e040d7981 */ /* 0x000768000c1e1500 */
        /* <DEDUP_REMOVED lines=8> */
[----:B------:R3:W5:Y:S01]  /*05a0*/  LDG.E.U16 R31, desc[UR14][R4.64+0x3800] ;  /* 0x0038000e041f7981 */ /* 0x000762000c1e1500 */
[----:B--2---:R-:W-:Y:S05]  /*05b0*/  @P1 BRA `(.L_x_5) ;  /* 0x0000000000181947 */ /* 0x004fea0003800000 */
[----:B------:R-:W-:Y:S01]  /*05c0*/  ELECT P0, URZ, PT ;  /* 0x0000000000ff782f */ /* 0x000fe20003800000 */
[----:B------:R-:W-:Y:S01]  /*05d0*/  IMAD.MOV.U32 R14, RZ, RZ, 0x1 ;  /* 0x00000001ff0e7424 */ /* 0x000fe200078e00ff */
[----:B------:R-:W-:Y:S01]  /*05e0*/  UMOV UR4, 0x40 ;  /* 0x0000004000047882 */ /* 0x000fe20000000000 */
[----:B------:R-:W-:Y:S01]  /*05f0*/  UVIRTCOUNT.DEALLOC.SMPOOL 0x80 ;  /* 0x000000800000784c */ /* 0x000fe20000000000 */
[----:B------:R-:W-:-:S09]  /*0600*/  ULEA UR4, UR11, UR4, 0x18 ;  /* 0x000000040b047291 */ /* 0x000fd2000f8ec0ff */
[----:B------:R1:W-:Y:S03]  /*0610*/  @P0 STS.U8 [UR4], R14 ;  /* 0x0000000eff000988 */ /* 0x0003e60008000004 */
.L_x_5:
[----:B------:R-:W-:Y:S01]  /*0620*/  IMAD.WIDE.U32 R6, R2, 0x2, R6 ;  /* 0x0000000202067825 */ /* 0x000fe200078e0006 */
[----:B-----5:R2:W-:Y:S04]  /*0630*/  STS.U16 [R78+UR12], R8 ;  /* 0x000000084e007988 */ /* 0x0205e8000800040c */
[----:B------:R4:W-:Y:S01]  /*0640*/  STS.U16 [R78+UR12+0x400], R9 ;  /* 0x000400094e007988 */ /* 0x0009e2000800040c */
[----:B------:R-:W-:-:S03]  /*0650*/  IMAD.WIDE.U32 R6, R3, 0x2, R6 ;  /* 0x0000000203067825 */ /* 0x000fc600078e0006 */
[----:B------:R1:W-:Y:S04]  /*0660*/  STS.U16 [R78+UR12+0x800], R10 ;  /* 0x0008000a4e007988 */ /* 0x0003e8000800040c */
[----:B------:R3:W-:Y:S04]  /*0670*/  STS.U16 [R78+UR12+0xc00], R11 ;  /* 0x000c000b4e007988 */ /* 0x0007e8000800040c */
[----:B------:R0:W-:Y:S04]  /*0680*/  STS.U16 [R78+UR12+0x1000], R12 ;  /* 0x0010000c4e007988 */ /* 0x0001e8000800040c */
[----:B------:R-:W3:Y:S04]  /*0690*/  LDG.E.U16 R33, desc[UR14][R4.64+0x3c00] ;  /* 0x003c000e04217981 */ /* 0x000ee8000c1e1500 */
        /* <DEDUP_REMOVED lines=16> */
[----:B--2---:R-:W2:Y:S04]  /*07a0*/  LDG.E.U16 R8, desc[UR14][R4.64+0x40] ;  /* 0x0000400e04087981 */ /* 0x004ea8000c1e1500 */
[----:B----4-:R-:W4:Y:S04]  /*07b0*/  LDG.E.U16 R9, desc[UR14][R4.64+0x440] ;  /* 0x0004400e04097981 */ /* 0x010f28000c1e1500 */
[----:B-1----:R-:W2:Y:S04]  /*07c0*/  LDG.E.U16 R10, desc[UR14][R4.64+0x840] ;  /* 0x0008400e040a7981 */ /* 0x002ea8000c1e1500 */
[----:B---3--:R-:W3:Y:S04]  /*07d0*/  LDG.E.U16 R11, desc[UR14][R4.64+0xc40] ;  /* 0x000c400e040b7981 */ /* 0x008ee8000c1e1500 */
[----:B0-----:R-:W3:Y:S04]  /*07e0*/  LDG.E.U16 R12, desc[UR14][R4.64+0x1040] ;  /* 0x0010400e040c7981 */ /* 0x001ee8000c1e1500 */
        /* <DEDUP_REMOVED lines=26> */
[----:B------:R0:W-:Y:S04]  /*0990*/  STS.U16 [R78+UR12+0x1400], R13 ;  /* 0x0014000d4e007988 */ /* 0x0001e8000800040c */
[----:B------:R1:W-:Y:S04]  /*09a0*/  STS.U16 [R78+UR12+0x1800], R15 ;  /* 0x0018000f4e007988 */ /* 0x0003e8000800040c */
[----:B------:R0:W-:Y:S04]  /*09b0*/  STS.U16 [R78+UR12+0x1c00], R17 ;  /* 0x001c00114e007988 */ /* 0x0001e8000800040c */
        /* <DEDUP_REMOVED lines=13> */
[----:B0-----:R-:W3:Y:S04]  /*0a90*/  LDG.E.U16 R13, desc[UR14][R6.64+0x840] ;  /* 0x0008400e060d7981 */ /* 0x001ee8000c1e1500 */
[----:B-1----:R-:W3:Y:S04]  /*0aa0*/  LDG.E.U16 R15, desc[UR14][R6.64+0xc40] ;  /* 0x000c400e060f7981 */ /* 0x002ee8000c1e1500 */
[----:B------:R-:W3:Y:S04]  /*0ab0*/  LDG.E.U16 R17, desc[UR14][R6.64+0x1040] ;  /* 0x0010400e06117981 */ /* 0x000ee8000c1e1500 */
[----:B------:R-:W3:Y:S04]  /*0ac0*/  LDG.E.U16 R19, desc[UR14][R6.64+0x1440] ;  /* 0x0014400e06137981 */ /* 0x000ee8000c1e1500 */
[----:B------:R-:W3:Y:S04]  /*0ad0*/  LDG.E.U16 R21, desc[UR14][R6.64+0x1840] ;  /* 0x0018400e06157981 */ /* 0x000ee8000c1e1500 */
[----:B------:R0:W3:Y:S01]  /*0ae0*/  LDG.E.U16 R23, desc[UR14][R6.64+0x1c40] ;  /* 0x001c400e06177981 */ /* 0x0000e2000c1e1500 */
[----:B------:R-:W-:Y:S01]  /*0af0*/  LOP3.LUT P2, RZ, R68, 0xff, RZ, 0xc0, !PT ;  /* 0x000000ff44ff7812 */ /* 0x000fe2000784c0ff */
[----:B------:R-:W-:-:S02]  /*0b00*/  UMOV UR4, 0x1 ;  /* 0x0000000100047882 */ /* 0x000fc40000000000 */
[----:B------:R1:W-:Y:S10]  /*0b10*/  STS.U16 [R78+UR12+0x2c00], R25 ;  /* 0x002c00194e007988 */ /* 0x0003f4000800040c */
[----:B------:R-:W-:Y:S01]  /*0b20*/  VOTEU.ALL UP0, P2 ;  /* 0x0000000000ff7886 */ /* 0x000fe20001000000 */
[----:B0-----:R-:W-:-:S04]  /*0b30*/  LOP3.LUT R7, R78, 0x40, RZ, 0x3c, !PT ;  /* 0x000000404e077812 */ /* 0x001fc800078e3cff */
[----:B------:R-:W-:-:S04]  /*0b40*/  @!UP0 UIADD3 UR4, UPT, UPT, -UR4, 0x100000, URZ ;  /* 0x0010000004048890 */ /* 0x000fc8000fffe1ff */
[----:B------:R-:W-:Y:S02]  /*0b50*/  @!UP0 USHF.L.U32 UR5, UR4, 0xb, URZ ;  /* 0x0000000b04058899 */ /* 0x000fe400080006ff */
[----:B------:R-:W-:Y:S01]  /*0b60*/  @!UP0 USHF.L.U32 UR4, UR4, 0x1, URZ ;  /* 0x0000000104048899 */ /* 0x000fe200080006ff */
[----:B-1----:R-:W-:Y:S01]  /*0b70*/  SHF.R.U32.HI R25, RZ, 0x5, R68 ;  /* 0x00000005ff197819 */ /* 0x002fe20000011644 */
[----:B------:R-:W-:Y:S01]  /*0b80*/  STS.U16 [R78+UR12+0x3000], R27 ;  /* 0x0030001b4e007988 */ /* 0x000fe2000800040c */
[----:B------:R-:W-:-:S03]  /*0b90*/  VOTEU.ALL UP1, P2 ;  /* 0x0000000000ff7886 */ /* 0x000fc60001020000 */
[----:B------:R-:W-:Y:S01]  /*0ba0*/  STS.U16 [R78+UR12+0x3400], R29 ;  /* 0x0034001d4e007988 */ /* 0x000fe2000800040c */
[----:B------:R-:W-:-:S03]  /*0bb0*/  R2UR UR10, R25 ;  /* 0x00000000190a72ca */ /* 0x000fc600000e0000 */
[----:B------:R-:W-:Y:S04]  /*0bc0*/  STS.U16 [R78+UR12+0x3800], R31 ;  /* 0x0038001f4e007988 */ /* 0x000fe8000800040c */
        /* <DEDUP_REMOVED lines=17> */
[----:B--2---:R-:W-:Y:S04]  /*0ce0*/  STS.U16 [R7+UR12], R8 ;  /* 0x0000000807007988 */ /* 0x004fe8000800040c */
[----:B----4-:R-:W-:Y:S04]  /*0cf0*/  STS.U16 [R7+UR12+0x400], R9 ;  /* 0x0004000907007988 */ /* 0x010fe8000800040c */
[----:B------:R-:W-:Y:S04]  /*0d00*/  STS.U16 [R7+UR12+0x800], R10 ;  /* 0x0008000a07007988 */ /* 0x000fe8000800040c */
[----:B---3--:R-:W-:Y:S04]  /*0d10*/  STS.U16 [R7+UR12+0xc00], R11 ;  /* 0x000c000b07007988 */ /* 0x008fe8000800040c */
        /* <DEDUP_REMOVED lines=27> */
[----:B------:R-:W-:Y:S01]  /*0ed0*/  STS.U16 [R7+UR12+0x7c00], R66 ;  /* 0x007c004207007988 */ /* 0x000fe2000800040c */
[----:B------:R-:W-:-:S03]  /*0ee0*/  UISETP.NE.U32.AND UP0, UPT, UR10, URZ, UPT ;  /* 0x000000ff0a00728c */ /* 0x000fc6000bf05070 */
        /* <DEDUP_REMOVED lines=8> */
[----:B------:R0:W-:Y:S04]  /*0f70*/  STS.U16 [R7+UR12+0x8000], R4 ;  /* 0x0080000407007988 */ /* 0x0001e8000800040c */
[----:B------:R1:W-:Y:S04]  /*0f80*/  STS.U16 [R7+UR12+0x8400], R5 ;  /* 0x0084000507007988 */ /* 0x0003e8000800040c */
[----:B------:R1:W-:Y:S04]  /*0f90*/  STS.U16 [R7+UR12+0x8800], R13 ;  /* 0x0088000d07007988 */ /* 0x0003e8000800040c */
[----:B------:R1:W-:Y:S04]  /*0fa0*/  STS.U16 [R7+UR12+0x8c00], R15 ;  /* 0x008c000f07007988 */ /* 0x0003e8000800040c */
[----:B------:R1:W-:Y:S04]  /*0fb0*/  STS.U16 [R7+UR12+0x9000], R17 ;  /* 0x0090001107007988 */ /* 0x0003e8000800040c */
[----:B------:R1:W-:Y:S04]  /*0fc0*/  STS.U16 [R7+UR12+0x9400], R19 ;  /* 0x0094001307007988 */ /* 0x0003e8000800040c */
[----:B------:R1:W-:Y:S04]  /*0fd0*/  STS.U16 [R7+UR12+0x9800], R21 ;  /* 0x0098001507007988 */ /* 0x0003e8000800040c */
[----:B------:R1:W-:Y:S01]  /*0fe0*/  STS.U16 [R7+UR12+0x9c00], R23 ;  /* 0x009c001707007988 */ /* 0x0003e2000800040c */
[----:B------:R2:W-:Y:S06]  /*0ff0*/  MEMBAR.ALL.CTA ;  /* 0x0000000000007992 */ /* 0x0005ec0000008000 */
[----:B--2---:R-:W-:Y:S04]  /*1000*/  FENCE.VIEW.ASYNC.S ;  /* 0x00000000000073c6 */ /* 0x004fe80000000000 */
[----:B------:R-:W2:Y:S02]  /*1010*/  FENCE.VIEW.ASYNC.S ;  /* 0x00000000000073c6 */ /* 0x000ea40000000000 */
[----:B--2---:R1:W2:Y:S01]  /*1020*/  @!UP1 SYNCS.EXCH.64 URZ, [UR12+0xa000], UR4 ;  /* 0x00a000040cff95b2 */ /* 0x0042a20008000100 */
[----:B0-----:R-:W-:Y:S01]  /*1030*/  LOP3.LUT R4, R68, 0xff, RZ, 0xc0, !PT ;  /* 0x000000ff44047812 */ /* 0x001fe200078ec0ff */
[----:B--2---:R-:W-:Y:S06]  /*1040*/  BAR.SYNC.DEFER_BLOCKING 0x0 ;  /* 0x0000000000007b1d */ /* 0x004fec0000010000 */
[----:B-1----:R-:W-:Y:S05]  /*1050*/  BRA.U UP0, `(.L_x_6) ;  /* 0x0000000100c87547 */ /* 0x002fea000b800000 */
[----:B------:R-:W-:Y:S02]  /*1060*/  USHF.R.U32.HI UR8, URZ, 0x4, UR12 ;  /* 0x00000004ff087899 */ /* 0x000fe4000801160c */
[----:B------:R-:W-:Y:S02]  /*1070*/  UIADD3 UR6, UPT, UPT, UR12, 0x8000, URZ ;  /* 0x000080000c067890 */ /* 0x000fe4000fffe0ff */
[----:B------:R-:W-:Y:S02]  /*1080*/  USGXT.U32 UR8, UR8, 0xe ;  /* 0x0000000e0808789a */ /* 0x000fe40008000000 */
[----:B------:R-:W-:Y:S02]  /*1090*/  USHF.R.U32.HI UR6, URZ, 0x4, UR6 ;  /* 0x00000004ff067899 */ /* 0x000fe40008011606 */
[----:B------:R-:W-:Y:S02]  /*10a0*/  UIADD3 UR34, UP0, UPT, UR8, 0x2, URZ ;  /* 0x0000000208227890 */ /* 0x000fe4000ff1e0ff */
[----:B------:R-:W-:Y:S01]  /*10b0*/  USGXT.U32 UR6, UR6, 0xe ;  /* 0x0000000e0606789a */ /* 0x000fe20008000000 */
[----:B------:R-:W-:Y:S01]  /*10c0*/  UMOV UR4, URZ ;  /* 0x000000ff00047c82 */ /* 0x000fe20008000000 */
[----:B------:R-:W-:Y:S01]  /*10d0*/  UMOV UR5, URZ ;  /* 0x000000ff00057c82 */ /* 0x000fe20008000000 */
[----:B------:R-:W-:-:S02]  /*10e0*/  UIADD3.X UR35, UPT, UPT, UR4, 0x40004040, URZ, UP0, !UPT ;  /* 0x4000404004237890 */ /* 0x000fc400087fe4ff */
[----:B------:R-:W-:Y:S02]  /*10f0*/  UIADD3 UR32, UP0, UPT, UR6, 0x80, URZ ;  /* 0x0000008006207890 */ /* 0x000fe4000ff1e0ff */
[----:B------:R-:W-:Y:S02]  /*1100*/  UIADD3.64 UR18, UPT, UPT, UR34, 0x4, URZ ;  /* 0x0000000422127897 */ /* 0x000fe4000fffe0ff */
[----:B------:R-:W-:Y:S02]  /*1110*/  UIADD3.X UR33, UPT, UPT, UR5, 0x40004040, URZ, UP0, !UPT ;  /* 0x4000404005217890 */ /* 0x000fe400087fe4ff */
[----:B------:R-:W-:Y:S02]  /*1120*/  UIADD3.64 UR4, UPT, UPT, UR34, 0x2, URZ ;  /* 0x0000000222047897 */ /* 0x000fe4000fffe0ff */
[----:B------:R-:W-:Y:S02]  /*1130*/  UIADD3.64 UR16, UPT, UPT, UR32, 0x80, URZ ;  /* 0x0000008020107897 */ /* 0x000fe4000fffe0ff */
[----:B------:R-:W-:-:S02]  /*1140*/  UIADD3.64 UR20, UPT, UPT, UR32, 0x100, URZ ;  /* 0x0000010020147897 */ /* 0x000fc4000fffe0ff */
[----:B------:R-:W-:Y:S02]  /*1150*/  UIADD3 UR24, UPT, UPT, UR13, 0x40, URZ ;  /* 0x000000400d187890 */ /* 0x000fe4000fffe0ff */
[----:B------:R-:W-:Y:S02]  /*1160*/  UIADD3.64 UR22, UPT, UPT, UR34, 0x3fe, URZ ;  /* 0x000003fe22167897 */ /* 0x000fe4000fffe0ff */
[----:B------:R-:W-:Y:S02]  /*1170*/  UIADD3 UR25, UPT, UPT, UR13, 0x40, URZ ;  /* 0x000000400d197890 */ /* 0x000fe4000fffe0ff */
[----:B------:R-:W-:Y:S02]  /*1180*/  UIADD3.64 UR26, UPT, UPT, UR34, 0x400, URZ ;  /* 0x00000400221a7897 */ /* 0x000fe4000fffe0ff */
[----:B------:R-:W-:Y:S02]  /*1190*/  UIADD3 UR48, UPT, UPT, UR13, 0x40, URZ ;  /* 0x000000400d307890 */ /* 0x000fe4000fffe0ff */
[----:B------:R-:W-:Y:S01]  /*11a0*/  UIADD3.64 UR28, UPT, UPT, UR34, 0x402, URZ ;  /* 0x00000402221c7897 */ /* 0x000fe2000fffe0ff */
[----:B------:R-:W-:Y:S01]  /*11b0*/  UMOV UR36, 0x0 ;  /* 0x0000000000247882 */ /* 0x000fe20000000000 */
[----:B------:R-:W-:Y:S01]  /*11c0*/  UMOV UR37, 0x8110490 ;  /* 0x0811049000257882 */ /* 0x000fe20000000000 */
[----:B------:R-:W-:Y:S01]  /*11d0*/  UIADD3 UR49, UPT, UPT, UR13, 0x40, URZ ;  /* 0x000000400d317890 */ /* 0x000fe2000fffe0ff */
[----:B------:R-:W-:Y:S01]  /*11e0*/  UMOV UR9, 0x40004040 ;  /* 0x4000404000097882 */ /* 0x000fe20000000000 */
[----:B------:R-:W-:Y:S01]  /*11f0*/  UIADD3.64 UR30, UPT, UPT, UR34, 0x404, URZ ;  /* 0x00000404221e7897 */ /* 0x000fe2000fffe0ff */
[----:B------:R-:W-:Y:S01]  /*1200*/  UMOV UR7, 0x40004040 ;  /* 0x4000404000077882 */ /* 0x000fe20000000000 */
[----:B------:R-:W-:Y:S01]  /*1210*/  UMOV UR38, 0x0 ;  /* 0x0000000000267882 */ /* 0x000fe20000000000 */
[----:B------:R-:W-:Y:S01]  /*1220*/  UMOV UR39, 0x8110490 ;  /* 0x0811049000277882 */ /* 0x000fe20000000000 */
[----:B------:R-:W-:Y:S01]  /*1230*/  UMOV UR40, 0x0 ;  /* 0x0000000000287882 */ /* 0x000fe20000000000 */
[----:B------:R-:W-:Y:S01]  /*1240*/  UMOV UR41, 0x8110490 ;  /* 0x0811049000297882 */ /* 0x000fe20000000000 */
[----:B------:R0:W-:Y:S01]  /*1250*/  UTCHMMA gdesc[UR8], gdesc[UR6], tmem[UR13], tmem[UR36], idesc[UR37], !UPT ;  /* 0x00ff2406080075ea */ /* 0x0001e2000f80000d */
[----:B------:R-:W-:Y:S01]  /*1260*/  UMOV UR42, 0x0 ;  /* 0x00000000002a7882 */ /* 0x000fe20000000000 */
[----:B------:R-:W-:Y:S01]  /*1270*/  UMOV UR43, 0x8110490 ;  /* 0x08110490002b7882 */ /* 0x000fe20000000000 */
[----:B------:R0:W-:Y:S01]  /*1280*/  UTCHMMA gdesc[UR34], gdesc[UR32], tmem[UR13], tmem[UR38], idesc[UR39], UPT ;  /* 0x00ff2620220075ea */ /* 0x0001e2000b80000d */
        /* <DEDUP_REMOVED lines=8> */
[----:B------:R0:W-:Y:S01]  /*1310*/  UTCHMMA gdesc[UR22], gdesc[UR6], tmem[UR24], tmem[UR44], idesc[UR45], !UPT ;  /* 0x00ff2c06160075ea */ /* 0x0001e2000f800018 */
[----:B------:R-:W-:Y:S01]  /*1320*/  UMOV UR52, 0x0 ;  /* 0x0000000000347882 */ /* 0x000fe20000000000 */
[----:B------:R-:W-:Y:S01]  /*1330*/  UMOV UR53, 0x8110490 ;  /* 0x0811049000357882 */ /* 0x000fe20000000000 */
[----:B------:R0:W-:Y:S01]  /*1340*/  UTCHMMA gdesc[UR26], gdesc[UR32], tmem[UR25], tmem[UR46], idesc[UR47], UPT ;  /* 0x00ff2e201a0075ea */ /* 0x0001e2000b800019 */
[----:B------:R0:W-:Y:S01]  /*1350*/  UTCHMMA gdesc[UR28], gdesc[UR16], tmem[UR48], tmem[UR50], idesc[UR51], UPT ;  /* 0x00ff32101c0075ea */ /* 0x0001e2000b800030 */
[----:B------:R0:W-:Y:S01]  /*1360*/  UTCHMMA gdesc[UR30], gdesc[UR20], tmem[UR49], tmem[UR52], idesc[UR53], UPT ;  /* 0x00ff34141e0075ea */ /* 0x0001e2000b800031 */
[----:B------:R-:W-:Y:S01]  /*1370*/  NOP ;  /* 0x0000000000007918 */ /* 0x000fe20000000000 */
.L_x_6:
[----:B------:R-:W-:Y:S01]  /*1380*/  ELECT P0, URZ, PT ;  /* 0x0000000000ff782f */ /* 0x000fe20003800000 */
[----:B0-----:R-:W-:-:S03]  /*1390*/  UIADD3 UR4, UPT, UPT, UR12, 0xa000, URZ ;  /* 0x0000a0000c047890 */ /* 0x001fc6000fffe0ff */
[----:B------:R-:W-:Y:S01]  /*13a0*/  ISETP.LT.U32.AND P0, PT, R4, 0x20, P0 ;  /* 0x000000200400780c */ /* 0x000fe20000701070 */
[----:B------:R-:W-:-:S12]  /*13b0*/  UMOV UR5, URZ ;  /* 0x000000ff00057c82 */ /* 0x000fd80008000000 */
[----:B------:R-:W-:Y:S01]  /*13c0*/  VOTEU.ANY UP0, P0 ;  /* 0x0000000000ff7886 */ /* 0x000fe20000000100 */
[----:B------:R-:W-:-:S04]  /*13d0*/  VOTEU.ANY UP1, P0 ;  /* 0x0000000000ff7886 */ /* 0x000fc80000020100 */
[----:B------:R-:W-:Y:S01]  /*13e0*/  @UP0 UMOV UR6, UR4 ;  /* 0x0000000400060c82 */ /* 0x000fe20008000000 */
[----:B------:R-:W-:Y:S01]  /*13f0*/  USHF.L.U32 UR4, UR10, 0x15, URZ ;  /* 0x000000150a047899 */ /* 0x000fe200080006ff */
[----:B------:R0:W-:Y:S01]  /*1400*/  @UP1 UTCBAR [UR6], URZ ;  /* 0x000000ff060013e9 */ /* 0x0001e200080000ff */
[----:B------:R-:W-:Y:S01]  /*1410*/  BAR.SYNC.DEFER_BLOCKING 0x0 ;  /* 0x0000000000007b1d */ /* 0x000fe20000010000 */
[----:B------:R-:W-:Y:S02]  /*1420*/  USHF.L.U32 UR5, UR10, 0x4, URZ ;  /* 0x000000040a057899 */ /* 0x000fe400080006ff */
[----:B------:R-:W-:Y:S02]  /*1430*/  ULOP3.LUT UR4, UR4, 0x600000, URZ, 0xc0, !UPT ;  /* 0x0060000004047892 */ /* 0x000fe4000f8ec0ff */
[----:B------:R-:W-:-:S04]  /*1440*/  ULOP3.LUT UR5, UR5, 0x40, URZ, 0xc0, !UPT ;  /* 0x0000004005057892 */ /* 0x000fc8000f8ec0ff */
[----:B------:R-:W-:Y:S01]  /*1450*/  UIADD3 UR4, UPT, UPT, UR5, UR4, UR13 ;  /* 0x0000000405047290 */ /* 0x000fe2000fffe00d */
[----:B------:R-:W1:Y:S02]  /*1460*/  SYNCS.PHASECHK.TRANS64.TRYWAIT P0, [UR12+0xa000], RZ ;  /* 0x00a000ffff0075a7 */ /* 0x000e64000800110c */
[----:B01----:R-:W-:Y:S09]  /*1470*/  @!P0 BRA `(.L_x_7) ;  /* 0x0000000800a08947 */ /* 0x003ff20003800000 */
.L_x_11:
[----:B------:R-:W-:Y:S01]  /*1480*/  BAR.SYNC.DEFER_BLOCKING 0x0 ;  /* 0x0000000000007b1d */ /* 0x000fe20000010000 */
[C---:B------:R-:W-:Y:S02]  /*1490*/  IMAD.SHL.U32 R71, R68.reuse, 0x1000, RZ ;  /* 0x0000100044477824 */ /* 0x040fe400078e00ff */
[----:B------:R-:W-:Y:S02]  /*14a0*/  IMAD.SHL.U32 R68, R68, 0x10, RZ ;  /* 0x0000001044447824 */ /* 0x000fe400078e00ff */
[----:B------:R-:W-:Y:S01]  /*14b0*/  IMAD.SHL.U32 R72, R70, 0x80, RZ ;  /* 0x0000008046487824 */ /* 0x000fe200078e00ff */
[----:B------:R-:W-:Y:S01]  /*14c0*/  LOP3.LUT R71, R71, 0x7000, RZ, 0xc0, !PT ;  /* 0x0000700047477812 */ /* 0x000fe200078ec0ff */
[----:B------:R-:W-:Y:S01]  /*14d0*/  IMAD.SHL.U32 R2, R2, 0x4, RZ ;  /* 0x0000000402027824 */ /* 0x000fe200078e00ff */
[----:B------:R-:W0:Y:S01]  /*14e0*/  LDTM.x64 R4, tmem[UR4] ;  /* 0x00000004000479ee */ /* 0x000e220008340000 */
[----:B------:R-:W1:Y:S01]  /*14f0*/  LDCU.64 UR4, c[0x0][0x390] ;  /* 0x00007200ff0477ac */ /* 0x000e620008000a00 */
[----:B------:R-:W-:Y:S01]  /*1500*/  LOP3.LUT R73, R71, 0xff0, R68, 0xf8, !PT ;  /* 0x00000ff047497812 */ /* 0x000fe200078ef844 */
[----:B------:R-:W-:-:S02]  /*1510*/  IMAD.SHL.U32 R68, R3, 0x10, RZ ;  /* 0x0000001003447824 */ /* 0x000fc400078e00ff */
[----:B------:R-:W-:Y:S01]  /*1520*/  IMAD.SHL.U32 R3, R3, 0x4, RZ ;  /* 0x0000000403037824 */ /* 0x000fe200078e00ff */
[C---:B------:R-:W-:Y:S01]  /*1530*/  LOP3.LUT R75, R73.reuse, 0x10, RZ, 0x3c, !PT ;  /* 0x00000010494b7812 */ /* 0x040fe200078e3cff */
[----:B------:R-:W-:Y:S01]  /*1540*/  IMAD.SHL.U32 R0, R0, 0x4, RZ ;  /* 0x0000000400007824 */ /* 0x000fe200078e00ff */
[C---:B------:R-:W-:Y:S02]  /*1550*/  LOP3.LUT R76, R73.reuse, 0x20, RZ, 0x3c, !PT ;  /* 0x00000020494c7812 */ /* 0x040fe400078e3cff */
[C---:B------:R-:W-:Y:S02]  /*1560*/  LOP3.LUT R77, R73.reuse, 0x30, RZ, 0x3c, !PT ;  /* 0x00000030494d7812 */ /* 0x040fe400078e3cff */
[C---:B------:R-:W-:Y:S02]  /*1570*/  LOP3.LUT R78, R73.reuse, 0x40, RZ, 0x3c, !PT ;  /* 0x00000040494e7812 */ /* 0x040fe400078e3cff */
[C---:B------:R-:W-:Y:S01]  /*1580*/  LOP3.LUT R79, R73.reuse, 0x50, RZ, 0x3c, !PT ;  /* 0x00000050494f7812 */ /* 0x040fe200078e3cff */
[----:B------:R-:W0:Y:S01]  /*1590*/  @!P2 SYNCS.CCTL.IV [UR12+0xa000] ;  /* 0x00a00000ff00a9b1 */ /* 0x000e22000800000c */
[----:B------:R-:W-:Y:S01]  /*15a0*/  NOP ;  /* 0x0000000000007918 */ /* 0x000fe20000000000 */
[----:B------:R-:W-:-:S02]  /*15b0*/  LOP3.LUT R80, R73, 0x60, RZ, 0x3c, !PT ;  /* 0x0000006049507812 */ /* 0x000fc400078e3cff */
[----:B------:R-:W-:Y:S02]  /*15c0*/  LOP3.LUT R81, R73, 0x70, RZ, 0x3c, !PT ;  /* 0x0000007049517812 */ /* 0x000fe400078e3cff */
[----:B------:R-:W-:Y:S01]  /*15d0*/  LOP3.LUT R72, R69, R72, R68, 0x1e, !PT ;  /* 0x0000004845487212 */ /* 0x000fe200078e1e44 */
[----:B0-----:R-:W-:Y:S01]  /*15e0*/  STS.128 [R73+UR12], R4 ;  /* 0x0000000449007988 */ /* 0x001fe20008000c0c */
[C---:B-1----:R-:W-:Y:S02]  /*15f0*/  IADD3 R2, P0, P2, R3.reuse, UR4, R2 ;  /* 0x0000000403027c10 */ /* 0x042fe4000fa1e002 */
[----:B------:R-:W-:Y:S01]  /*1600*/  IADD3 R74, P3, P4, R3, UR4, R0 ;  /* 0x00000004034a7c10 */ /* 0x000fe2000fc7e000 */
[----:B------:R-:W-:Y:S01]  /*1610*/  STS.128 [R75+UR12], R8 ;  /* 0x000000084b007988 */ /* 0x000fe20008000c0c */
[----:B------:R-:W-:-:S03]  /*1620*/  IADD3.X R3, PT, PT, RZ, UR5, RZ, P0, P2 ;  /* 0x00000005ff037c10 */ /* 0x000fc600087e44ff */
[----:B------:R-:W-:Y:S04]  /*1630*/  STS.128 [R76+UR12], R12 ;  /* 0x0000000c4c007988 */ /* 0x000fe80008000c0c */
[----:B------:R-:W-:Y:S04]  /*1640*/  STS.128 [R77+UR12], R16 ;  /* 0x000000104d007988 */ /* 0x000fe80008000c0c */
[----:B------:R-:W-:Y:S04]  /*1650*/  STS.128 [R78+UR12], R20 ;  /* 0x000000144e007988 */ /* 0x000fe80008000c0c */
[----:B------:R-:W-:Y:S04]  /*1660*/  STS.128 [R79+UR12], R24 ;  /* 0x000000184f007988 */ /* 0x000fe80008000c0c */
[----:B------:R-:W-:Y:S04]  /*1670*/  STS.128 [R80+UR12], R28 ;  /* 0x0000001c50007988 */ /* 0x000fe80008000c0c */
[----:B------:R-:W-:Y:S01]  /*1680*/  STS.128 [R81+UR12], R32 ;  /* 0x0000002051007988 */ /* 0x000fe20008000c0c */
[----:B------:R-:W-:Y:S06]  /*1690*/  BAR.SYNC.DEFER_BLOCKING 0x0 ;  /* 0x0000000000007b1d */ /* 0x000fec0000010000 */
[----:B------:R-:W0:Y:S04]  /*16a0*/  LDSM.16.M88.4 R12, [R72+UR12] ;  /* 0x0000000c480c783b */ /* 0x000e280008000200 */
[----:B------:R-:W1:Y:S04]  /*16b0*/  LDSM.16.M88.4 R8, [R72+UR12+0x200] ;  /* 0x0002000c4808783b */ /* 0x000e680008000200 */
[----:B------:R-:W2:Y:S04]  /*16c0*/  LDSM.16.M88.4 R4, [R72+UR12+0x400] ;  /* 0x0004000c4804783b */ /* 0x000ea80008000200 */
[----:B------:R-:W3:Y:S04]  /*16d0*/  LDSM.16.M88.4 R68, [R72+UR12+0x600] ;  /* 0x0006000c4844783b */ /* 0x000ee80008000200 */
[----:B------:R-:W4:Y:S04]  /*16e0*/  LDSM.16.M88.4 R24, [R72+UR12+0x800] ;  /* 0x0008000c4818783b */ /* 0x000f280008000200 */
[----:B------:R-:W5:Y:S04]  /*16f0*/  LDSM.16.M88.4 R20, [R72+UR12+0xa00] ;  /* 0x000a000c4814783b */ /* 0x000f680008000200 */
[----:B------:R-:W0:Y:S04]  /*1700*/  LDSM.16.M88.4 R16, [R72+UR12+0xc00] ;  /* 0x000c000c4810783b */ /* 0x000e280008000200 */
[----:B------:R-:W0:Y:S01]  /*1710*/  LDSM.16.M88.4 R28, [R72+UR12+0xe00] ;  /* 0x000e000c481c783b */ /* 0x000e220008000200 */
[----:B------:R-:W-:Y:S06]  /*1720*/  BAR.SYNC.DEFER_BLOCKING 0x0 ;  /* 0x0000000000007b1d */ /* 0x000fec0000010000 */
[----:B------:R-:W-:Y:S04]  /*1730*/  STS.128 [R73+UR12], R36 ;  /* 0x0000002449007988 */ /* 0x000fe80008000c0c */
[----:B------:R1:W-:Y:S04]  /*1740*/  STS.128 [R75+UR12], R40 ;  /* 0x000000284b007988 */ /* 0x0003e80008000c0c */
[----:B------:R-:W-:Y:S04]  /*1750*/  STS.128 [R76+UR12], R44 ;  /* 0x0000002c4c007988 */ /* 0x000fe80008000c0c */
[----:B------:R-:W-:Y:S04]  /*1760*/  STS.128 [R77+UR12], R48 ;  /* 0x000000304d007988 */ /* 0x000fe80008000c0c */
[----:B------:R-:W-:Y:S04]  /*1770*/  STS.128 [R78+UR12], R52 ;  /* 0x000000344e007988 */ /* 0x000fe80008000c0c */
[----:B------:R-:W-:Y:S01]  /*1780*/  STS.128 [R79+UR12], R56 ;  /* 0x000000384f007988 */ /* 0x000fe20008000c0c */
[----:B-1----:R-:W-:-:S03]  /*1790*/  IADD3.X R75, PT, PT, RZ, UR5, RZ, P3, P4 ;  /* 0x00000005ff4b7c10 */ /* 0x002fc60009fe84ff */
[----:B------:R-:W-:Y:S04]  /*17a0*/  STS.128 [R80+UR12], R60 ;  /* 0x0000003c50007988 */ /* 0x000fe80008000c0c */
[----:B------:R-:W-:Y:S01]  /*17b0*/  STS.128 [R81+UR12], R64 ;  /* 0x0000004051007988 */ /* 0x000fe20008000c0c */
[----:B------:R-:W-:Y:S06]  /*17c0*/  BAR.SYNC.DEFER_BLOCKING 0x0 ;  /* 0x0000000000007b1d */ /* 0x000fec0000010000 */
[----:B0-----:R-:W-:Y:S04]  /*17d0*/  STG.E desc[UR14][R2.64], R12 ;  /* 0x0000000c02007986 */ /* 0x001fe8000c10190e */
[----:B------:R-:W-:Y:S04]  /*17e0*/  STG.E desc[UR14][R2.64+0x800], R13 ;  /* 0x0008000d02007986 */ /* 0x000fe8000c10190e */
[----:B------:R-:W-:Y:S04]  /*17f0*/  STG.E desc[UR14][R2.64+0x1000], R14 ;  /* 0x0010000e02007986 */ /* 0x000fe8000c10190e */
[----:B------:R-:W-:Y:S04]  /*1800*/  STG.E desc[UR14][R2.64+0x1800], R15 ;  /* 0x0018000f02007986 */ /* 0x000fe8000c10190e */
[----:B------:R-:W-:Y:S04]  /*1810*/  STG.E desc[UR14][R2.64+0x2000], R8 ;  /* 0x0020000802007986 */ /* 0x000fe8000c10190e */
[----:B------:R-:W-:Y:S04]  /*1820*/  STG.E desc[UR14][R2.64+0x2800], R9 ;  /* 0x0028000902007986 */ /* 0x000fe8000c10190e */
[----:B------:R-:W-:Y:S04]  /*1830*/  STG.E desc[UR14][R2.64+0x3000], R10 ;  /* 0x0030000a02007986 */ /* 0x000fe8000c10190e */
[----:B------:R-:W-:Y:S04]  /*1840*/  STG.E desc[UR14][R2.64+0x3800], R11 ;  /* 0x0038000b02007986 */ /* 0x000fe8000c10190e */
[----:B--2---:R-:W-:Y:S04]  /*1850*/  STG.E desc[UR14][R2.64+0x4000], R4 ;  /* 0x0040000402007986 */ /* 0x004fe8000c10190e */
[----:B------:R-:W-:Y:S04]  /*1860*/  STG.E desc[UR14][R2.64+0x4800], R5 ;  /* 0x0048000502007986 */ /* 0x000fe8000c10190e */
[----:B------:R-:W-:Y:S04]  /*1870*/  STG.E desc[UR14][R2.64+0x5000], R6 ;  /* 0x0050000602007986 */ /* 0x000fe8000c10190e */
[----:B------:R-:W-:Y:S04]  /*1880*/  STG.E desc[UR14][R2.64+0x5800], R7 ;  /* 0x0058000702007986 */ /* 0x000fe8000c10190e */
[----:B------:R-:W0:Y:S04]  /*1890*/  LDSM.16.M88.4 R32, [R72+UR12] ;  /* 0x0000000c4820783b */ /* 0x000e280008000200 */
[----:B------:R-:W1:Y:S04]  /*18a0*/  LDSM.16.M88.4 R36, [R72+UR12+0x200] ;  /* 0x0002000c4824783b */ /* 0x000e680008000200 */
[----:B------:R-:W2:Y:S04]  /*18b0*/  LDSM.16.M88.4 R40, [R72+UR12+0x400] ;  /* 0x0004000c4828783b */ /* 0x000ea80008000200 */
[----:B------:R-:W0:Y:S04]  /*18c0*/  LDSM.16.M88.4 R44, [R72+UR12+0x600] ;  /* 0x0006000c482c783b */ /* 0x000e280008000200 */
[----:B------:R-:W0:Y:S04]  /*18d0*/  LDSM.16.M88.4 R12, [R72+UR12+0x800] ;  /* 0x0008000c480c783b */ /* 0x000e280008000200 */
[----:B------:R-:W0:Y:S04]  /*18e0*/  LDSM.16.M88.4 R48, [R72+UR12+0xa00] ;  /* 0x000a000c4830783b */ /* 0x000e280008000200 */
[----:B------:R-:W0:Y:S04]  /*18f0*/  LDSM.16.M88.4 R8, [R72+UR12+0xc00] ;  /* 0x000c000c4808783b */ /* 0x000e280008000200 */
[----:B------:R-:W0:Y:S04]  /*1900*/  LDSM.16.M88.4 R4, [R72+UR12+0xe00] ;  /* 0x000e000c4804783b */ /* 0x000e280008000200 */
[----:B---3--:R3:W-:Y:S04]  /*1910*/  STG.E desc[UR14][R2.64+0x6000], R68 ;  /* 0x0060004402007986 */ /* 0x0087e8000c10190e */
[----:B------:R3:W-:Y:S04]  /*1920*/  STG.E desc[UR14][R2.64+0x6800], R69 ;  /* 0x0068004502007986 */ /* 0x0007e8000c10190e */
[----:B------:R3:W-:Y:S04]  /*1930*/  STG.E desc[UR14][R2.64+0x7000], R70 ;  /* 0x0070004602007986 */ /* 0x0007e8000c10190e */
[----:B------:R3:W-:Y:S04]  /*1940*/  STG.E desc[UR14][R2.64+0x7800], R71 ;  /* 0x0078004702007986 */ /* 0x0007e8000c10190e */
[----:B----4-:R3:W-:Y:S04]  /*1950*/  STG.E desc[UR14][R2.64+0x8000], R24 ;  /* 0x0080001802007986 */ /* 0x0107e8000c10190e */
[----:B------:R3:W-:Y:S04]  /*1960*/  STG.E desc[UR14][R2.64+0x8800], R25 ;  /* 0x0088001902007986 */ /* 0x0007e8000c10190e */
[----:B------:R3:W-:Y:S04]  /*1970*/  STG.E desc[UR14][R2.64+0x9000], R26 ;  /* 0x0090001a02007986 */ /* 0x0007e8000c10190e */
[----:B------:R3:W-:Y:S04]  /*1980*/  STG.E desc[UR14][R2.64+0x9800], R27 ;  /* 0x0098001b02007986 */ /* 0x0007e8000c10190e */
[----:B-----5:R3:W-:Y:S04]  /*1990*/  STG.E desc[UR14][R2.64+0xa000], R20 ;  /* 0x00a0001402007986 */ /* 0x0207e8000c10190e */
[----:B------:R3:W-:Y:S04]  /*19a0*/  STG.E desc[UR14][R2.64+0xa800], R21 ;  /* 0x00a8001502007986 */ /* 0x0007e8000c10190e */
        /* <DEDUP_REMOVED lines=10> */
[----:B0-----:R3:W-:Y:S04]  /*1a50*/  STG.E desc[UR14][R2.64+0x80], R32 ;  /* 0x0000802002007986 */ /* 0x0017e8000c10190e */
[----:B------:R3:W-:Y:S04]  /*1a60*/  STG.E desc[UR14][R2.64+0x880], R33 ;  /* 0x0008802102007986 */ /* 0x0007e8000c10190e */
[----:B------:R3:W-:Y:S04]  /*1a70*/  STG.E desc[UR14][R2.64+0x1080], R34 ;  /* 0x0010802202007986 */ /* 0x0007e8000c10190e */
[----:B------:R3:W-:Y:S04]  /*1a80*/  STG.E desc[UR14][R2.64+0x1880], R35 ;  /* 0x0018802302007986 */ /* 0x0007e8000c10190e */
[----:B-1----:R3:W-:Y:S04]  /*1a90*/  STG.E desc[UR14][R2.64+0x2080], R36 ;  /* 0x0020802402007986 */ /* 0x0027e8000c10190e */
[----:B------:R3:W-:Y:S04]  /*1aa0*/  STG.E desc[UR14][R2.64+0x2880], R37 ;  /* 0x0028802502007986 */ /* 0x0007e8000c10190e */
[----:B------:R3:W-:Y:S04]  /*1ab0*/  STG.E desc[UR14][R2.64+0x3080], R38 ;  /* 0x0030802602007986 */ /* 0x0007e8000c10190e */
[----:B------:R3:W-:Y:S04]  /*1ac0*/  STG.E desc[UR14][R2.64+0x3880], R39 ;  /* 0x0038802702007986 */ /* 0x0007e8000c10190e */
[----:B--2---:R3:W-:Y:S04]  /*1ad0*/  STG.E desc[UR14][R2.64+0x4080], R40 ;  /* 0x0040802802007986 */ /* 0x0047e8000c10190e */
        /* <DEDUP_REMOVED lines=22> */
[----:B------:R3:W-:Y:S01]  /*1c40*/  STG.E desc[UR14][R74.64+0xf880], R7 ;  /* 0x00f880074a007986 */ /* 0x0007e2000c10190e */
[----:B------:R-:W-:Y:S06]  /*1c50*/  BAR.SYNC.DEFER_BLOCKING 0x0 ;  /* 0x0000000000007b1d */ /* 0x000fec0000010000 */
[----:B------:R-:W-:Y:S05]  /*1c60*/  @P1 BRA `(.L_x_8) ;  /* 0x00000000009c1947 */ /* 0x000fea0003800000 */
[----:B------:R-:W-:Y:S01]  /*1c70*/  NOP ;  /* 0x0000000000007918 */ /* 0x000fe20000000000 */
[----:B------:R-:W-:Y:S01]  /*1c80*/  UMOV UR4, 0x50 ;  /* 0x0000005000047882 */ /* 0x000fe20000000000 */
[----:B------:R-:W-:Y:S01]  /*1c90*/  IMAD.U32 R0, RZ, RZ, UR13 ;  /* 0x0000000dff007e24 */ /* 0x000fe2000f8e00ff */
[----:B------:R-:W-:Y:S01]  /*1ca0*/  ULEA UR11, UR11, UR4, 0x18 ;  /* 0x000000040b0b7291 */ /* 0x000fe2000f8ec0ff */
[----:B---3--:R-:W-:Y:S02]  /*1cb0*/  IMAD.MOV.U32 R3, RZ, RZ, 0xf ;  /* 0x0000000fff037424 */ /* 0x008fe400078e00ff */
[----:B------:R-:W-:Y:S01]  /*1cc0*/  IMAD.MOV.U32 R7, RZ, RZ, 0x1 ;  /* 0x00000001ff077424 */ /* 0x000fe200078e00ff */
[----:B------:R-:W-:-:S04]  /*1cd0*/  LOP3.LUT R0, R0, 0xffff, RZ, 0xc0, !PT ;  /* 0x0000ffff00007812 */ /* 0x000fc800078ec0ff */
[----:B------:R-:W-:Y:S01]  /*1ce0*/  SHF.R.U32.HI R0, RZ, 0x5, R0 ;  /* 0x00000005ff007819 */ /* 0x000fe20000011600 */
[----:B------:R-:W0:Y:S04]  /*1cf0*/  LDS R5, [UR11] ;  /* 0x0000000bff057984 */ /* 0x000e280008000800 */
[----:B------:R-:W-:Y:S01]  /*1d00*/  VIADD R2, R0, 0x10 ;  /* 0x0000001000027836 */ /* 0x000fe20000000000 */
[----:B------:R-:W-:-:S04]  /*1d10*/  SHF.L.U32 R0, R3, R0, RZ ;  /* 0x0000000003007219 */ /* 0x000fc800000006ff */
[----:B------:R-:W-:-:S04]  /*1d20*/  SHF.L.U32 R3, R7, R2, RZ ;  /* 0x0000000207037219 */ /* 0x000fc800000006ff */
[----:B------:R-:W-:-:S04]  /*1d30*/  LOP3.LUT R0, R3, R0, RZ, 0xfc, !PT ;  /* 0x0000000003007212 */ /* 0x000fc800078efcff */
[C---:B------:R-:W-:Y:S02]  /*1d40*/  LOP3.LUT R2, R0.reuse, 0xffff, RZ, 0xc0, !PT ;  /* 0x0000ffff00027812 */ /* 0x040fe400078ec0ff */
[----:B0-----:R-:W-:-:S04]  /*1d50*/  LOP3.LUT R3, R0, 0xffff, R5, 0x80, !PT ;  /* 0x0000ffff00037812 */ /* 0x001fc800078e8005 */
[----:B------:R-:W-:-:S13]  /*1d60*/  ISETP.NE.AND P0, PT, R3, R2, PT ;  /* 0x000000020300720c */ /* 0x000fda0003f05270 */
[----:B------:R-:W-:Y:S05]  /*1d70*/  @P0 BRA `(.L_x_9) ;  /* 0x0000000000500947 */ /* 0x000fea0003800000 */
[----:B------:R-:W-:Y:S02]  /*1d80*/  SHF.R.U32.HI R5, RZ, 0x10, R5 ;  /* 0x00000010ff057819 */ /* 0x000fe40000011605 */
[----:B------:R-:W-:-:S04]  /*1d90*/  SHF.R.U32.HI R2, RZ, 0x10, R0 ;  /* 0x00000010ff027819 */ /* 0x000fc80000011600 */
[----:B------:R-:W-:-:S04]  /*1da0*/  LOP3.LUT R5, R5, R2, RZ, 0xc0, !PT ;  /* 0x0000000205057212 */ /* 0x000fc800078ec0ff */
[----:B------:R-:W-:-:S13]  /*1db0*/  ISETP.NE.AND P0, PT, R5, R2, PT ;  /* 0x000000020500720c */ /* 0x000fda0003f05270 */
[----:B------:R-:W-:Y:S05]  /*1dc0*/  @P0 BRA `(.L_x_10) ;  /* 0x0000000000300947 */ /* 0x000fea0003800000 */
[----:B------:R-:W-:Y:S01]  /*1dd0*/  R2UR UR4, R0 ;  /* 0x00000000000472ca */ /* 0x000fe200000e0000 */
[----:B------:R-:W-:Y:S01]  /*1de0*/  VOTEU.ANY UR5, UPT, PT ;  /* 0x0000000000057886 */ /* 0x000fe200038e0100 */
[----:B------:R-:W0:Y:S01]  /*1df0*/  S2R R0, SR_LANEID ;  /* 0x0000000000007919 */ /* 0x000e220000000000 */
[----:B------:R-:W-:-:S10]  /*1e00*/  UFLO.U32 UR5, UR5 ;  /* 0x00000005000572bd */ /* 0x000fd400080e0000 */
[----:B------:R-:W-:-:S06]  /*1e10*/  ULOP3.LUT UR4, URZ, UR4, URZ, 0x33, !UPT ;  /* 0x00000004ff047292 */ /* 0x000fcc000f8e33ff */
[----:B------:R-:W-:-:S04]  /*1e20*/  IMAD.U32 R2, RZ, RZ, UR4 ;  /* 0x00000004ff027e24 */ /* 0x000fc8000f8e00ff */
[----:B------:R-:W1:Y:S02]  /*1e30*/  REDUX UR6, R2 ;  /* 0x00000000020673c4 */ /* 0x000e640000000000 */
[----:B------:R2:W-:Y:S01]  /*1e40*/  UTCATOMSWS.AND URZ, UR4 ;  /* 0x0000000400ff79e3 */ /* 0x0005e20008000000 */
[----:B0-----:R-:W-:Y:S01]  /*1e50*/  ISETP.EQ.U32.AND P0, PT, R0, UR5, PT ;  /* 0x0000000500007c0c */ /* 0x001fe2000bf02070 */
[----:B-1----:R-:W-:-:S12]  /*1e60*/  IMAD.U32 R0, RZ, RZ, UR6 ;  /* 0x00000006ff007e24 */ /* 0x002fd8000f8e00ff */
[----:B------:R2:W-:Y:S01]  /*1e70*/  @P0 ATOMS.AND RZ, [UR11], R0 ;  /* 0x00000000ffff098c */ /* 0x0005e2000a80000b */
[----:B------:R-:W-:Y:S05]  /*1e80*/  BRA `(.L_x_8) ;  /* 0x0000000000147947 */ /* 0x000fea0003800000 */
.L_x_10:
[----:B------:R-:W-:-:S07]  /*1e90*/  MOV R2, 0x1eb0 ;  /* 0x00001eb000027802 */ /* 0x000fce0000000f00 */
[----:B------:R-:W-:Y:S05]  /*1ea0*/  CALL.REL.NOINC `($__internal_0_$__cuda_sm10x_tcgen05_guardrail_trap_col_being_dealloced_not_returned_by_alloc) ;  /* 0x0000000000207944 */ /* 0x000fea0003c00000 */
[----:B------:R-:W-:Y:S05]  /*1eb0*/  BRA `(.L_x_8) ;  /* 0x0000000000087947 */ /* 0x000fea0003800000 */
.L_x_9:
[----:B------:R-:W-:-:S07]  /*1ec0*/  MOV R2, 0x1ee0 ;  /* 0x00001ee000027802 */ /* 0x000fce0000000f00 */
[----:B------:R-:W-:Y:S05]  /*1ed0*/  CALL.REL.NOINC `($__internal_2_$__cuda_sm10x_tcgen05_guardrail_trap_unallocated_columns_being_dealloced) ;  /* 0x00000000002c7944 */ /* 0x000fea0003c00000 */
.L_x_8:
[----:B------:R-:W-:Y:S01]  /*1ee0*/  NOP ;  /* 0x0000000000007918 */ /* 0x000fe20000000000 */
[----:B--2---:R-:W-:Y:S05]  /*1ef0*/  EXIT ;  /* 0x000000000000794d */ /* 0x004fea0003800000 */
.L_x_7:
[----:B------:R-:W0:Y:S02]  /*1f00*/  SYNCS.PHASECHK.TRANS64.TRYWAIT P0, [UR12+0xa000], RZ ;  /* 0x00a000ffff0075a7 */ /* 0x000e24000800110c */
[----:B0-----:R-:W-:Y:S05]  /*1f10*/  @!P0 BRA `(.L_x_7) ;  /* 0xfffffffc00f88947 */ /* 0x001fea000383ffff */
[----:B------:R-:W-:Y:S05]  /*1f20*/  BRA `(.L_x_11) ;  /* 0xfffffff400547947 */ /* 0x000fea000383ffff */
        .weak           $__internal_0_$__cuda_sm10x_tcgen05_guardrail_trap_col_being_dealloced_not_returned_by_alloc
        .type           $__internal_0_$__cuda_sm10x_tcgen05_guardrail_trap_col_being_dealloced_not_returned_by_alloc,@function
        .size           $__internal_0_$__cuda_sm10x_tcgen05_guardrail_trap_col_being_dealloced_not_returned_by_alloc,($__internal_1_$__cuda_sm10x_tcgen05_guardrail_trap_phase_invalid_during_alloc - $__internal_0_$__cuda_sm10x_tcgen05_guardrail_trap_col_being_dealloced_not_returned_by_alloc)
$__internal_0_$__cuda_sm10x_tcgen05_guardrail_trap_col_being_dealloced_not_returned_by_alloc:
[----:B------:R-:W-:Y:S05]  /*1f30*/  BPT.TRAP 0x1 ;  /* 0x000000040000795c */ /* 0x000fea0000300000 */
[----:B------:R-:W-:-:S04]  /*1f40*/  IMAD.MOV.U32 R3, RZ, RZ, 0x0 ;  /* 0x00000000ff037424 */ /* 0x000fc800078e00ff */
[----:B------:R-:W-:Y:S05]  /*1f50*/  RET.REL.NODEC R2 `(gluon_mma) ;  /* 0xffffffe002287950 */ /* 0x000fea0003c3ffff */
        .weak           $__internal_1_$__cuda_sm10x_tcgen05_guardrail_trap_phase_invalid_during_alloc
        .type           $__internal_1_$__cuda_sm10x_tcgen05_guardrail_trap_phase_invalid_during_alloc,@function
        .size           $__internal_1_$__cuda_sm10x_tcgen05_guardrail_trap_phase_invalid_during_alloc,($__internal_2_$__cuda_sm10x_tcgen05_guardrail_trap_unallocated_columns_being_dealloced - $__internal_1_$__cuda_sm10x_tcgen05_guardrail_trap_phase_invalid_during_alloc)
$__internal_1_$__cuda_sm10x_tcgen05_guardrail_trap_phase_invalid_during_alloc:
[----:B------:R-:W-:Y:S05]  /*1f60*/  BPT.TRAP 0x1 ;  /* 0x000000040000795c */ /* 0x000fea0000300000 */
[----:B------:R-:W-:-:S04]  /*1f70*/  IMAD.MOV.U32 R3, RZ, RZ, 0x0 ;  /* 0x00000000ff037424 */ /* 0x000fc800078e00ff */
[----:B------:R-:W-:Y:S05]  /*1f80*/  RET.REL.NODEC R2 `(gluon_mma) ;  /* 0xffffffe0021c7950 */ /* 0x000fea0003c3ffff */
        .weak           $__internal_2_$__cuda_sm10x_tcgen05_guardrail_trap_unallocated_columns_being_dealloced
        .type           $__internal_2_$__cuda_sm10x_tcgen05_guardrail_trap_unallocated_columns_being_dealloced,@function
        .size           $__internal_2_$__cuda_sm10x_tcgen05_guardrail_trap_unallocated_columns_being_dealloced,(.L_x_15 - $__internal_2_$__cuda_sm10x_tcgen05_guardrail_trap_unallocated_columns_being_dealloced)
$__internal_2_$__cuda_sm10x_tcgen05_guardrail_trap_unallocated_columns_being_dealloced:
[----:B------:R-:W-:Y:S05]  /*1f90*/  BPT.TRAP 0x1 ;  /* 0x000000040000795c */ /* 0x000fea0000300000 */
[----:B------:R-:W-:-:S04]  /*1fa0*/  IMAD.MOV.U32 R3, RZ, RZ, 0x0 ;  /* 0x00000000ff037424 */ /* 0x000fc800078e00ff */
[----:B------:R-:W-:Y:S05]  /*1fb0*/  RET.REL.NODEC R2 `(gluon_mma) ;  /* 0xffffffe002107950 */ /* 0x000fea0003c3ffff */
.L_x_12:
[----:B------:R-:W-:-:S00]  /*1fc0*/  BRA `(.L_x_12) ;  /* 0xfffffffc00fc7947 */ /* 0x000fc0000383ffff */
[----:B------:R-:W-:-:S00]  /*1fd0*/  NOP ;  /* 0x0000000000007918 */ /* 0x000fc00000000000 */
        /* <DEDUP_REMOVED lines=10> */
.L_x_15:


//--------------------- .nv.shared.gluon_mma      --------------------------
	.section	.nv.shared.gluon_mma,"aw",@nobits
	.sectionflags	@""
	.align	16
	.zero		1024


//--------------------- .nv.shared.reserved.0     --------------------------
	.section	.nv.shared.reserved.0,"aw",@nobits
	.align	8
	.weak		__nv_reservedSMEM_offset_0_alias
	.size		__nv_reservedSMEM_offset_0_alias, 0, 64
	.other		__nv_reservedSMEM_offset_0_alias,@"STO_CUDA_RESERVED_SHARED STV_DEFAULT"
__nv_reservedSMEM_offset_0_alias:
	.zero		0
.nv.shared.reserved.0:
	.zero		64
	.weak		__nv_reservedSMEM_allocation_phase
	.type		__nv_reservedSMEM_allocation_phase,@object
	.size		__nv_reservedSMEM_allocation_phase,(.L_0 - __nv_reservedSMEM_allocation_phase)
__nv_reservedSMEM_allocation_phase:
	.zero		1
.L_0:
	.zero		7
	.weak		__nv_reservedSMEM_devtool_atexit_pc
	.type		__nv_reservedSMEM_devtool_atexit_pc,@object
	.size		__nv_reservedSMEM_devtool_atexit_pc,(__nv_reservedSMEM_allocation_mask - __nv_reservedSMEM_devtool_atexit_pc)
__nv_reservedSMEM_devtool_atexit_pc:
	.zero		8
	.weak		__nv_reservedSMEM_allocation_mask
	.type		__nv_reservedSMEM_allocation_mask,@object
	.size		__nv_reservedSMEM_allocation_mask,(.L_2 - __nv_reservedSMEM_allocation_mask)
__nv_reservedSMEM_allocation_mask:
	.zero		4
.L_2:


//--------------------- .nv.constant0.gluon_mma   --------------------------
	.section	.nv.constant0.gluon_mma,"a",@progbits
	.sectionflags	@""
	.align	4
.nv.constant0.gluon_mma:
	.zero		936


//--------------------- SYMBOLS --------------------------

	.type		.nv.reservedSmem.offset0,@object
	.size		.nv.reservedSmem.offset0,0x4
	.type		.nv.reservedSmem.cap,@object
	.size		.nv.reservedSmem.cap,0x4
